//
// Generated by NVIDIA NVVM Compiler
//
// Compiler Build ID: CL-36424714
// Cuda compilation tools, release 13.0, V13.0.88
// Based on NVVM 20.0.0
//

.version 9.0
.target sm_100
.address_size 64

	// .globl	_Z8daxpyGPUiPfS_S_S_

.visible .entry _Z8daxpyGPUiPfS_S_S_(
	.param .u32 _Z8daxpyGPUiPfS_S_S__param_0,
	.param .u64 .ptr .align 1 _Z8daxpyGPUiPfS_S_S__param_1,
	.param .u64 .ptr .align 1 _Z8daxpyGPUiPfS_S_S__param_2,
	.param .u64 .ptr .align 1 _Z8daxpyGPUiPfS_S_S__param_3,
	.param .u64 .ptr .align 1 _Z8daxpyGPUiPfS_S_S__param_4
)
{
	.reg .pred 	%p<7>;
	.reg .b32 	%r<31>;
	.reg .b32 	%f<21>;
	.reg .b64 	%rd<32>;

	ld.param.u32 	%r12, [_Z8daxpyGPUiPfS_S_S__param_0];
	ld.param.u64 	%rd5, [_Z8daxpyGPUiPfS_S_S__param_1];
	ld.param.u64 	%rd6, [_Z8daxpyGPUiPfS_S_S__param_2];
	ld.param.u64 	%rd7, [_Z8daxpyGPUiPfS_S_S__param_3];
	ld.param.u64 	%rd8, [_Z8daxpyGPUiPfS_S_S__param_4];
	cvta.to.global.u64 	%rd1, %rd8;
	cvta.to.global.u64 	%rd2, %rd7;
	cvta.to.global.u64 	%rd3, %rd6;
	cvta.to.global.u64 	%rd4, %rd5;
	mov.u32 	%r13, %ctaid.x;
	mov.u32 	%r14, %ntid.x;
	mov.u32 	%r15, %tid.x;
	mad.lo.s32 	%r29, %r13, %r14, %r15;
	mov.u32 	%r16, %nctaid.x;
	mul.lo.s32 	%r2, %r14, %r16;
	setp.ge.s32 	%p1, %r29, %r12;
	@%p1 bra 	$L__BB0_7;
	add.s32 	%r17, %r29, %r2;
	max.s32 	%r18, %r12, %r17;
	setp.lt.s32 	%p2, %r17, %r12;
	selp.u32 	%r19, 1, 0, %p2;
	add.s32 	%r20, %r17, %r19;
	sub.s32 	%r21, %r18, %r20;
	div.u32 	%r22, %r21, %r2;
	add.s32 	%r3, %r22, %r19;
	and.b32  	%r23, %r3, 3;
	setp.eq.s32 	%p3, %r23, 3;
	@%p3 bra 	$L__BB0_4;
	add.s32 	%r24, %r3, 1;
	and.b32  	%r25, %r24, 3;
	neg.s32 	%r27, %r25;
$L__BB0_3:
	.pragma "nounroll";
	mul.wide.s32 	%rd9, %r29, 4;
	add.s64 	%rd10, %rd1, %rd9;
	add.s64 	%rd11, %rd2, %rd9;
	add.s64 	%rd12, %rd3, %rd9;
	add.s64 	%rd13, %rd4, %rd9;
	ld.global.f32 	%f1, [%rd13];
	ld.global.f32 	%f2, [%rd12];
	ld.global.f32 	%f3, [%rd11];
	fma.rn.f32 	%f4, %f1, %f2, %f3;
	st.global.f32 	[%rd10], %f4;
	add.s32 	%r29, %r29, %r2;
	add.s32 	%r27, %r27, 1;
	setp.ne.s32 	%p4, %r27, 0;
	@%p4 bra 	$L__BB0_3;
$L__BB0_4:
	setp.lt.u32 	%p5, %r3, 3;
	@%p5 bra 	$L__BB0_7;
	mul.wide.s32 	%rd19, %r2, 4;
	shl.b32 	%r26, %r2, 2;
$L__BB0_6:
	mul.wide.s32 	%rd14, %r29, 4;
	add.s64 	%rd15, %rd4, %rd14;
	ld.global.f32 	%f5, [%rd15];
	add.s64 	%rd16, %rd3, %rd14;
	ld.global.f32 	%f6, [%rd16];
	add.s64 	%rd17, %rd2, %rd14;
	ld.global.f32 	%f7, [%rd17];
	fma.rn.f32 	%f8, %f5, %f6, %f7;
	add.s64 	%rd18, %rd1, %rd14;
	st.global.f32 	[%rd18], %f8;
	add.s64 	%rd20, %rd15, %rd19;
	ld.global.f32 	%f9, [%rd20];
	add.s64 	%rd21, %rd16, %rd19;
	ld.global.f32 	%f10, [%rd21];
	add.s64 	%rd22, %rd17, %rd19;
	ld.global.f32 	%f11, [%rd22];
	fma.rn.f32 	%f12, %f9, %f10, %f11;
	add.s64 	%rd23, %rd18, %rd19;
	st.global.f32 	[%rd23], %f12;
	add.s64 	%rd24, %rd20, %rd19;
	ld.global.f32 	%f13, [%rd24];
	add.s64 	%rd25, %rd21, %rd19;
	ld.global.f32 	%f14, [%rd25];
	add.s64 	%rd26, %rd22, %rd19;
	ld.global.f32 	%f15, [%rd26];
	fma.rn.f32 	%f16, %f13, %f14, %f15;
	add.s64 	%rd27, %rd23, %rd19;
	st.global.f32 	[%rd27], %f16;
	add.s64 	%rd28, %rd24, %rd19;
	ld.global.f32 	%f17, [%rd28];
	add.s64 	%rd29, %rd25, %rd19;
	ld.global.f32 	%f18, [%rd29];
	add.s64 	%rd30, %rd26, %rd19;
	ld.global.f32 	%f19, [%rd30];
	fma.rn.f32 	%f20, %f17, %f18, %f19;
	add.s64 	%rd31, %rd27, %rd19;
	st.global.f32 	[%rd31], %f20;
	add.s32 	%r29, %r26, %r29;
	setp.lt.s32 	%p6, %r29, %r12;
	@%p6 bra 	$L__BB0_6;
$L__BB0_7:
	ret;

}


// ===== COMPILED SASS (sm_100) =====

	.target	sm_100

	.elftype	@"ET_EXEC"


//--------------------- .note.nv.tkinfo           --------------------------
	.section	.note.nv.tkinfo,"",@"SHT_NOTE"
	.sectionflags	@"SHF_NOTE_NV_TKINFO"
	.tkinfo
        /*0018*/ 	.word	0x00000002
        /*0030*/ 	.string	""
        /*0030*/ 	.string	"ptxas"
        /*0030*/ 	.string	"Cuda compilation tools, release 13.0, V13.0.88"
        /*0030*/ 	.string	"Build cuda_13.0.r13.0/compiler.36424714_0"
        /*0030*/ 	.string	"-arch sm_100 -m 64 "



//--------------------- .note.nv.cuinfo           --------------------------
	.section	.note.nv.cuinfo,"",@"SHT_NOTE"
	.sectionflags	@"SHF_NOTE_NV_CUINFO"
        /*0018*/ 	.short	0x0002
        /*001a*/ 	.short	0x0064
        /*001c*/ 	.short	0x0082
	.zero		2


//--------------------- .nv.info                  --------------------------
	.section	.nv.info,"",@"SHT_CUDA_INFO"
	.align	4


	//----- nvinfo : EIATTR_REGCOUNT
	.align		4
        /*0000*/ 	.byte	0x04, 0x2f
        /*0002*/ 	.short	(.L_1 - .L_0)
	.align		4
.L_0:
        /*0004*/ 	.word	index@(_Z8daxpyGPUiPfS_S_S_)
        /*0008*/ 	.word	0x0000001a


	//----- nvinfo : EIATTR_FRAME_SIZE
	.align		4
.L_1:
        /*000c*/ 	.byte	0x04, 0x11
        /*000e*/ 	.short	(.L_3 - .L_2)
	.align		4
.L_2:
        /*0010*/ 	.word	index@(_Z8daxpyGPUiPfS_S_S_)
        /*0014*/ 	.word	0x00000000


	//----- nvinfo : EIATTR_MIN_STACK_SIZE
	.align		4
.L_3:
        /*0018*/ 	.byte	0x04, 0x12
        /*001a*/ 	.short	(.L_5 - .L_4)
	.align		4
.L_4:
        /*001c*/ 	.word	index@(_Z8daxpyGPUiPfS_S_S_)
        /*0020*/ 	.word	0x00000000
.L_5:


//--------------------- .nv.compat                --------------------------
	.section	.nv.compat,"",@"SHT_CUDA_COMPAT_INFO"
	.align	4
        /*0000*/ 	.byte	0x02, 0x09, 0x00, 0x00, 0x02, 0x02, 0x01, 0x00, 0x02, 0x05, 0x05, 0x00, 0x03, 0x07, 0x01, 0x01
        /*0010*/ 	.byte	0x02, 0x03, 0x00, 0x00, 0x02, 0x06, 0x01, 0x00, 0x04, 0x0b, 0x08, 0x00, 0x09, 0x00, 0x00, 0x00
        /*0020*/ 	.byte	0x00, 0x00, 0x00, 0x00


//--------------------- .nv.info._Z8daxpyGPUiPfS_S_S_ --------------------------
	.section	.nv.info._Z8daxpyGPUiPfS_S_S_,"",@"SHT_CUDA_INFO"
	.sectionflags	@""
	.align	4


	//----- nvinfo : EIATTR_CUDA_API_VERSION
	.align		4
        /*0000*/ 	.byte	0x04, 0x37
        /*0002*/ 	.short	(.L_7 - .L_6)
.L_6:
        /*0004*/ 	.word	0x00000082


	//----- nvinfo : EIATTR_KPARAM_INFO
	.align		4
.L_7:
        /*0008*/ 	.byte	0x04, 0x17
        /*000a*/ 	.short	(.L_9 - .L_8)
.L_8:
        /*000c*/ 	.word	0x00000000
        /*0010*/ 	.short	0x0004
        /*0012*/ 	.short	0x0020
        /*0014*/ 	.byte	0x00, 0xf5, 0x21, 0x00


	//----- nvinfo : EIATTR_KPARAM_INFO
	.align		4
.L_9:
        /*0018*/ 	.byte	0x04, 0x17
        /*001a*/ 	.short	(.L_11 - .L_10)
.L_10:
        /*001c*/ 	.word	0x00000000
        /*0020*/ 	.short	0x0003
        /*0022*/ 	.short	0x0018
        /*0024*/ 	.byte	0x00, 0xf5, 0x21, 0x00


	//----- nvinfo : EIATTR_KPARAM_INFO
	.align		4
.L_11:
        /*0028*/ 	.byte	0x04, 0x17
        /*002a*/ 	.short	(.L_13 - .L_12)
.L_12:
        /*002c*/ 	.word	0x00000000
        /*0030*/ 	.short	0x0002
        /*0032*/ 	.short	0x0010
        /*0034*/ 	.byte	0x00, 0xf5, 0x21, 0x00


	//----- nvinfo : EIATTR_KPARAM_INFO
	.align		4
.L_13:
        /*0038*/ 	.byte	0x04, 0x17
        /*003a*/ 	.short	(.L_15 - .L_14)
.L_14:
        /*003c*/ 	.word	0x00000000
        /*0040*/ 	.short	0x0001
        /*0042*/ 	.short	0x0008
        /*0044*/ 	.byte	0x00, 0xf5, 0x21, 0x00


	//----- nvinfo : EIATTR_KPARAM_INFO
	.align		4
.L_15:
        /*0048*/ 	.byte	0x04, 0x17
        /*004a*/ 	.short	(.L_17 - .L_16)
.L_16:
        /*004c*/ 	.word	0x00000000
        /*0050*/ 	.short	0x0000
        /*0052*/ 	.short	0x0000
        /*0054*/ 	.byte	0x00, 0xf0, 0x11, 0x00


	//----- nvinfo : EIATTR_SPARSE_MMA_MASK
	.align		4
.L_17:
        /*0058*/ 	.byte	0x03, 0x50
        /*005a*/ 	.short	0x0000


	//----- nvinfo : EIATTR_MAXREG_COUNT
	.align		4
        /*005c*/ 	.byte	0x03, 0x1b
        /*005e*/ 	.short	0x00ff


	//----- nvinfo : EIATTR_MERCURY_ISA_VERSION
	.align		4
        /*0060*/ 	.byte	0x03, 0x5f
        /*0062*/ 	.short	0x0101


	//----- nvinfo : EIATTR_VRC_CTA_INIT_COUNT
	.align		4
        /*0064*/ 	.byte	0x02, 0x4a
	.zero		1
	.zero		1


	//----- nvinfo : EIATTR_EXIT_INSTR_OFFSETS
	.align		4
        /*0068*/ 	.byte	0x04, 0x1c
        /*006a*/ 	.short	(.L_19 - .L_18)


	//   ....[0]....
.L_18:
        /*006c*/ 	.word	0x00000090


	//   ....[1]....
        /*0070*/ 	.word	0x000003d0


	//   ....[2]....
        /*0074*/ 	.word	0x00000690


	//----- nvinfo : EIATTR_CRS_STACK_SIZE
	.align		4
.L_19:
        /*0078*/ 	.byte	0x04, 0x1e
        /*007a*/ 	.short	(.L_21 - .L_20)
.L_20:
        /*007c*/ 	.word	0x00000000


	//----- nvinfo : EIATTR_CBANK_PARAM_SIZE
	.align		4
.L_21:
        /*0080*/ 	.byte	0x03, 0x19
        /*0082*/ 	.short	0x0028


	//----- nvinfo : EIATTR_PARAM_CBANK
	.align		4
        /*0084*/ 	.byte	0x04, 0x0a
        /*0086*/ 	.short	(.L_23 - .L_22)
	.align		4
.L_22:
        /*0088*/ 	.word	index@(.nv.constant0._Z8daxpyGPUiPfS_S_S_)
        /*008c*/ 	.short	0x0380
        /*008e*/ 	.short	0x0028


	//----- nvinfo : EIATTR_SW_WAR
	.align		4
.L_23:
        /*0090*/ 	.byte	0x04, 0x36
        /*0092*/ 	.short	(.L_25 - .L_24)
.L_24:
        /*0094*/ 	.word	0x00000008
.L_25:


//--------------------- .nv.callgraph             --------------------------
	.section	.nv.callgraph,"",@"SHT_CUDA_CALLGRAPH"
	.align	4
	.sectionentsize	8
	.align		4
        /*0000*/ 	.word	0x00000000
	.align		4
        /*0004*/ 	.word	0xffffffff
	.align		4
        /*0008*/ 	.word	0x00000000
	.align		4
        /*000c*/ 	.word	0xfffffffe
	.align		4
        /*0010*/ 	.word	0x00000000
	.align		4
        /*0014*/ 	.word	0xfffffffd
	.align		4
        /*0018*/ 	.word	0x00000000
	.align		4
        /*001c*/ 	.word	0xfffffffc


//--------------------- .text._Z8daxpyGPUiPfS_S_S_ --------------------------
	.section	.text._Z8daxpyGPUiPfS_S_S_,"ax",@progbits
	.align	128
        .global         _Z8daxpyGPUiPfS_S_S_
        .type           _Z8daxpyGPUiPfS_S_S_,@function
        .size           _Z8daxpyGPUiPfS_S_S_,(.L_x_5 - _Z8daxpyGPUiPfS_S_S_)
        .other          _Z8daxpyGPUiPfS_S_S_,@"STO_CUDA_ENTRY STV_DEFAULT"
_Z8daxpyGPUiPfS_S_S_:
.text._Z8daxpyGPUiPfS_S_S_:
[----:B------:R-:W-:Y:S01]  /*0000*/  LDC R1, c[0x0][0x37c] ;  /* 0x0000df00ff017b82 */ /* 0x000fe20000000800 */
[----:B------:R-:W0:Y:S07]  /*0010*/  S2R R3, SR_TID.X ;  /* 0x0000000000037919 */ /* 0x000e2e0000002100 */
[----:B------:R-:W0:Y:S01]  /*0020*/  S2UR UR4, SR_CTAID.X ;  /* 0x00000000000479c3 */ /* 0x000e220000002500 */
[----:B------:R-:W1:Y:S07]  /*0030*/  LDCU UR6, c[0x0][0x380] ;  /* 0x00007000ff0677ac */ /* 0x000e6e0008000800 */
[----:B------:R-:W0:Y:S01]  /*0040*/  LDC R0, c[0x0][0x360] ;  /* 0x0000d800ff007b82 */ /* 0x000e220000000800 */
[----:B------:R-:W2:Y:S01]  /*0050*/  LDCU UR5, c[0x0][0x370] ;  /* 0x00006e00ff0577ac */ /* 0x000ea20008000800 */
[----:B0-----:R-:W-:-:S02]  /*0060*/  IMAD R3, R0, UR4, R3 ;  /* 0x0000000400037c24 */ /* 0x001fc4000f8e0203 */
[----:B--2---:R-:W-:-:S03]  /*0070*/  IMAD R0, R0, UR5, RZ ;  /* 0x0000000500007c24 */ /* 0x004fc6000f8e02ff */
[----:B-1----:R-:W-:-:S13]  /*0080*/  ISETP.GE.AND P0, PT, R3, UR6, PT ;  /* 0x0000000603007c0c */ /* 0x002fda000bf06270 */
[----:B------:R-:W-:Y:S05]  /*0090*/  @P0 EXIT ;  /* 0x000000000000094d */ /* 0x000fea0003800000 */
[----:B------:R-:W0:Y:S01]  /*00a0*/  I2F.U32.RP R8, R0 ;  /* 0x0000000000087306 */ /* 0x000e220000209000 */
[----:B------:R-:W-:Y:S01]  /*00b0*/  IADD3 R2, PT, PT, R0, R3, RZ ;  /* 0x0000000300027210 */ /* 0x000fe20007ffe0ff */
[----:B------:R-:W1:Y:S01]  /*00c0*/  LDCU.64 UR4, c[0x0][0x358] ;  /* 0x00006b00ff0477ac */ /* 0x000e620008000a00 */
[----:B------:R-:W-:Y:S01]  /*00d0*/  IADD3 R9, PT, PT, RZ, -R0, RZ ;  /* 0x80000000ff097210 */ /* 0x000fe20007ffe0ff */
[----:B------:R-:W-:Y:S01]  /*00e0*/  BSSY.RECONVERGENT B0, `(.L_x_0) ;  /* 0x000002e000007945 */ /* 0x000fe20003800200 */
[C---:B------:R-:W-:Y:S02]  /*00f0*/  ISETP.GE.AND P0, PT, R2.reuse, UR6, PT ;  /* 0x0000000602007c0c */ /* 0x040fe4000bf06270 */
[----:B------:R-:W-:Y:S02]  /*0100*/  VIMNMX R7, PT, PT, R2, UR6, !PT ;  /* 0x0000000602077c48 */ /* 0x000fe4000ffe0100 */
[----:B------:R-:W-:Y:S02]  /*0110*/  SEL R6, RZ, 0x1, P0 ;  /* 0x00000001ff067807 */ /* 0x000fe40000000000 */
[----:B------:R-:W-:-:S02]  /*0120*/  ISETP.NE.U32.AND P2, PT, R0, RZ, PT ;  /* 0x000000ff0000720c */ /* 0x000fc40003f45070 */
[----:B------:R-:W-:Y:S01]  /*0130*/  IADD3 R7, PT, PT, R7, -R2, -R6 ;  /* 0x8000000207077210 */ /* 0x000fe20007ffe806 */
[----:B0-----:R-:W0:Y:S02]  /*0140*/  MUFU.RCP R8, R8 ;  /* 0x0000000800087308 */ /* 0x001e240000001000 */
[----:B0-----:R-:W-:-:S06]  /*0150*/  IADD3 R4, PT, PT, R8, 0xffffffe, RZ ;  /* 0x0ffffffe08047810 */ /* 0x001fcc0007ffe0ff */
[----:B------:R0:W2:Y:S02]  /*0160*/  F2I.FTZ.U32.TRUNC.NTZ R5, R4 ;  /* 0x0000000400057305 */ /* 0x0000a4000021f000 */
[----:B0-----:R-:W-:Y:S02]  /*0170*/  HFMA2 R4, -RZ, RZ, 0, 0 ;  /* 0x00000000ff047431 */ /* 0x001fe400000001ff */
[----:B--2---:R-:W-:-:S04]  /*0180*/  IMAD R9, R9, R5, RZ ;  /* 0x0000000509097224 */ /* 0x004fc800078e02ff */
[----:B------:R-:W-:-:S06]  /*0190*/  IMAD.HI.U32 R8, R5, R9, R4 ;  /* 0x0000000905087227 */ /* 0x000fcc00078e0004 */
[----:B------:R-:W-:-:S05]  /*01a0*/  IMAD.HI.U32 R5, R8, R7, RZ ;  /* 0x0000000708057227 */ /* 0x000fca00078e00ff */
[----:B------:R-:W-:-:S05]  /*01b0*/  IADD3 R2, PT, PT, -R5, RZ, RZ ;  /* 0x000000ff05027210 */ /* 0x000fca0007ffe1ff */
[----:B------:R-:W-:-:S05]  /*01c0*/  IMAD R7, R0, R2, R7 ;  /* 0x0000000200077224 */ /* 0x000fca00078e0207 */
[----:B------:R-:W-:-:S13]  /*01d0*/  ISETP.GE.U32.AND P0, PT, R7, R0, PT ;  /* 0x000000000700720c */ /* 0x000fda0003f06070 */
[----:B------:R-:W-:Y:S02]  /*01e0*/  @P0 IADD3 R7, PT, PT, -R0, R7, RZ ;  /* 0x0000000700070210 */ /* 0x000fe40007ffe1ff */
[----:B------:R-:W-:Y:S02]  /*01f0*/  @P0 IADD3 R5, PT, PT, R5, 0x1, RZ ;  /* 0x0000000105050810 */ /* 0x000fe40007ffe0ff */
[----:B------:R-:W-:-:S13]  /*0200*/  ISETP.GE.U32.AND P1, PT, R7, R0, PT ;  /* 0x000000000700720c */ /* 0x000fda0003f26070 */
[----:B------:R-:W-:Y:S02]  /*0210*/  @P1 IADD3 R5, PT, PT, R5, 0x1, RZ ;  /* 0x0000000105051810 */ /* 0x000fe40007ffe0ff */
[----:B------:R-:W-:-:S04]  /*0220*/  @!P2 LOP3.LUT R5, RZ, R0, RZ, 0x33, !PT ;  /* 0x00000000ff05a212 */ /* 0x000fc800078e33ff */
[----:B------:R-:W-:-:S04]  /*0230*/  IADD3 R2, PT, PT, R6, R5, RZ ;  /* 0x0000000506027210 */ /* 0x000fc80007ffe0ff */
[C---:B------:R-:W-:Y:S02]  /*0240*/  LOP3.LUT R4, R2.reuse, 0x3, RZ, 0xc0, !PT ;  /* 0x0000000302047812 */ /* 0x040fe400078ec0ff */
[----:B------:R-:W-:Y:S02]  /*0250*/  ISETP.GE.U32.AND P1, PT, R2, 0x3, PT ;  /* 0x000000030200780c */ /* 0x000fe40003f26070 */
[----:B------:R-:W-:-:S13]  /*0260*/  ISETP.NE.AND P0, PT, R4, 0x3, PT ;  /* 0x000000030400780c */ /* 0x000fda0003f05270 */
[----:B-1----:R-:W-:Y:S05]  /*0270*/  @!P0 BRA `(.L_x_1) ;  /* 0x0000000000508947 */ /* 0x002fea0003800000 */
[----:B------:R-:W0:Y:S01]  /*0280*/  LDC.64 R4, c[0x0][0x3a0] ;  /* 0x0000e800ff047b82 */ /* 0x000e220000000a00 */
[----:B------:R-:W-:-:S04]  /*0290*/  IADD3 R2, PT, PT, R2, 0x1, RZ ;  /* 0x0000000102027810 */ /* 0x000fc80007ffe0ff */
[----:B------:R-:W-:-:S03]  /*02a0*/  LOP3.LUT R2, R2, 0x3, RZ, 0xc0, !PT ;  /* 0x0000000302027812 */ /* 0x000fc600078ec0ff */
[----:B------:R-:W1:Y:S01]  /*02b0*/  LDC.64 R6, c[0x0][0x388] ;  /* 0x0000e200ff067b82 */ /* 0x000e620000000a00 */
[----:B------:R-:W-:-:S07]  /*02c0*/  IADD3 R2, PT, PT, -R2, RZ, RZ ;  /* 0x000000ff02027210 */ /* 0x000fce0007ffe1ff */
[----:B------:R-:W2:Y:S08]  /*02d0*/  LDC.64 R8, c[0x0][0x390] ;  /* 0x0000e400ff087b82 */ /* 0x000eb00000000a00 */
[----:B------:R-:W3:Y:S02]  /*02e0*/  LDC.64 R10, c[0x0][0x398] ;  /* 0x0000e600ff0a7b82 */ /* 0x000ee40000000a00 */
.L_x_2:
[----:B---3--:R-:W-:-:S04]  /*02f0*/  IMAD.WIDE R14, R3, 0x4, R10 ;  /* 0x00000004030e7825 */ /* 0x008fc800078e020a */
[C---:B--2---:R-:W-:Y:S02]  /*0300*/  IMAD.WIDE R16, R3.reuse, 0x4, R8 ;  /* 0x0000000403107825 */ /* 0x044fe400078e0208 */
[----:B------:R-:W2:Y:S02]  /*0310*/  LDG.E R15, desc[UR4][R14.64] ;  /* 0x000000040e0f7981 */ /* 0x000ea4000c1e1900 */
[C---:B-1----:R-:W-:Y:S02]  /*0320*/  IMAD.WIDE R18, R3.reuse, 0x4, R6 ;  /* 0x0000000403127825 */ /* 0x042fe400078e0206 */
[----:B------:R-:W2:Y:S04]  /*0330*/  LDG.E R17, desc[UR4][R16.64] ;  /* 0x0000000410117981 */ /* 0x000ea8000c1e1900 */
[----:B------:R-:W2:Y:S01]  /*0340*/  LDG.E R18, desc[UR4][R18.64] ;  /* 0x0000000412127981 */ /* 0x000ea2000c1e1900 */
[----:B0---4-:R-:W-:Y:S01]  /*0350*/  IMAD.WIDE R12, R3, 0x4, R4 ;  /* 0x00000004030c7825 */ /* 0x011fe200078e0204 */
[----:B------:R-:W-:-:S04]  /*0360*/  IADD3 R2, PT, PT, R2, 0x1, RZ ;  /* 0x0000000102027810 */ /* 0x000fc80007ffe0ff */
[----:B------:R-:W-:Y:S02]  /*0370*/  ISETP.NE.AND P0, PT, R2, RZ, PT ;  /* 0x000000ff0200720c */ /* 0x000fe40003f05270 */
[----:B------:R-:W-:Y:S01]  /*0380*/  IADD3 R3, PT, PT, R0, R3, RZ ;  /* 0x0000000300037210 */ /* 0x000fe20007ffe0ff */
[----:B--2---:R-:W-:-:S05]  /*0390*/  FFMA R21, R18, R17, R15 ;  /* 0x0000001112157223 */ /* 0x004fca000000000f */
[----:B------:R4:W-:Y:S05]  /*03a0*/  STG.E desc[UR4][R12.64], R21 ;  /* 0x000000150c007986 */ /* 0x0009ea000c101904 */
[----:B------:R-:W-:Y:S05]  /*03b0*/  @P0 BRA `(.L_x_2) ;  /* 0xfffffffc00cc0947 */ /* 0x000fea000383ffff */
.L_x_1:
[----:B------:R-:W-:Y:S05]  /*03c0*/  BSYNC.RECONVERGENT B0 ;  /* 0x0000000000007941 */ /* 0x000fea0003800200 */
.L_x_0:
[----:B------:R-:W-:Y:S05]  /*03d0*/  @!P1 EXIT ;  /* 0x000000000000994d */ /* 0x000fea0003800000 */
.L_x_3:
[----:B0-----:R-:W0:Y:S08]  /*03e0*/  LDC.64 R4, c[0x0][0x388] ;  /* 0x0000e200ff047b82 */ /* 0x001e300000000a00 */
[----:B------:R-:W1:Y:S08]  /*03f0*/  LDC.64 R8, c[0x0][0x390] ;  /* 0x0000e400ff087b82 */ /* 0x000e700000000a00 */
[----:B------:R-:W2:Y:S01]  /*0400*/  LDC.64 R10, c[0x0][0x398] ;  /* 0x0000e600ff0a7b82 */ /* 0x000ea20000000a00 */
[----:B0-----:R-:W-:-:S07]  /*0410*/  IMAD.WIDE R6, R3, 0x4, R4 ;  /* 0x0000000403067825 */ /* 0x001fce00078e0204 */
[----:B------:R-:W0:Y:S01]  /*0420*/  LDC.64 R4, c[0x0][0x3a0] ;  /* 0x0000e800ff047b82 */ /* 0x000e220000000a00 */
[----:B------:R-:W3:Y:S01]  /*0430*/  LDG.E R2, desc[UR4][R6.64] ;  /* 0x0000000406027981 */ /* 0x000ee2000c1e1900 */
[----:B-1----:R-:W-:-:S05]  /*0440*/  IMAD.WIDE R14, R3, 0x4, R8 ;  /* 0x00000004030e7825 */ /* 0x002fca00078e0208 */
[----:B------:R-:W3:Y:S01]  /*0450*/  LDG.E R9, desc[UR4][R14.64] ;  /* 0x000000040e097981 */ /* 0x000ee2000c1e1900 */
[----:B--2---:R-:W-:-:S05]  /*0460*/  IMAD.WIDE R16, R3, 0x4, R10 ;  /* 0x0000000403107825 */ /* 0x004fca00078e020a */
[----:B------:R-:W3:Y:S01]  /*0470*/  LDG.E R11, desc[UR4][R16.64] ;  /* 0x00000004100b7981 */ /* 0x000ee2000c1e1900 */
[----:B----4-:R-:W-:-:S04]  /*0480*/  IMAD.WIDE R12, R0, 0x4, R16 ;  /* 0x00000004000c7825 */ /* 0x010fc800078e0210 */
[----:B0-----:R-:W-:-:S04]  /*0490*/  IMAD.WIDE R4, R3, 0x4, R4 ;  /* 0x0000000403047825 */ /* 0x001fc800078e0204 */
[----:B---3--:R-:W-:Y:S01]  /*04a0*/  FFMA R21, R2, R9, R11 ;  /* 0x0000000902157223 */ /* 0x008fe2000000000b */
[----:B------:R-:W-:-:S04]  /*04b0*/  IMAD.WIDE R8, R0, 0x4, R6 ;  /* 0x0000000400087825 */ /* 0x000fc800078e0206 */
[C---:B------:R-:W-:Y:S01]  /*04c0*/  IMAD.WIDE R10, R0.reuse, 0x4, R14 ;  /* 0x00000004000a7825 */ /* 0x040fe200078e020e */
[----:B------:R0:W-:Y:S04]  /*04d0*/  STG.E desc[UR4][R4.64], R21 ;  /* 0x0000001504007986 */ /* 0x0001e8000c101904 */
[----:B------:R-:W2:Y:S04]  /*04e0*/  LDG.E R2, desc[UR4][R8.64] ;  /* 0x0000000408027981 */ /* 0x000ea8000c1e1900 */
[----:B------:R-:W2:Y:S04]  /*04f0*/  LDG.E R19, desc[UR4][R10.64] ;  /* 0x000000040a137981 */ /* 0x000ea8000c1e1900 */
[----:B------:R-:W2:Y:S01]  /*0500*/  LDG.E R15, desc[UR4][R12.64] ;  /* 0x000000040c0f7981 */ /* 0x000ea2000c1e1900 */
[----:B------:R-:W-:-:S04]  /*0510*/  IMAD.WIDE R6, R0, 0x4, R4 ;  /* 0x0000000400067825 */ /* 0x000fc800078e0204 */
[----:B------:R-:W-:-:S04]  /*0520*/  IMAD.WIDE R16, R0, 0x4, R10 ;  /* 0x0000000400107825 */ /* 0x000fc800078e020a */
[----:B--2---:R-:W-:Y:S01]  /*0530*/  FFMA R23, R2, R19, R15 ;  /* 0x0000001302177223 */ /* 0x004fe2000000000f */
[----:B------:R-:W-:-:S04]  /*0540*/  IMAD.WIDE R14, R0, 0x4, R8 ;  /* 0x00000004000e7825 */ /* 0x000fc800078e0208 */
[C---:B------:R-:W-:Y:S01]  /*0550*/  IMAD.WIDE R18, R0.reuse, 0x4, R12 ;  /* 0x0000000400127825 */ /* 0x040fe200078e020c */
[----:B------:R1:W-:Y:S04]  /*0560*/  STG.E desc[UR4][R6.64], R23 ;  /* 0x0000001706007986 */ /* 0x0003e8000c101904 */
[----:B------:R-:W2:Y:S04]  /*0570*/  LDG.E R2, desc[UR4][R14.64] ;  /* 0x000000040e027981 */ /* 0x000ea8000c1e1900 */
[----:B0-----:R-:W2:Y:S04]  /*0580*/  LDG.E R21, desc[UR4][R16.64] ;  /* 0x0000000410157981 */ /* 0x001ea8000c1e1900 */
[----:B------:R-:W2:Y:S01]  /*0590*/  LDG.E R9, desc[UR4][R18.64] ;  /* 0x0000000412097981 */ /* 0x000ea2000c1e1900 */
[----:B------:R-:W-:-:S04]  /*05a0*/  IMAD.WIDE R4, R0, 0x4, R6 ;  /* 0x0000000400047825 */ /* 0x000fc800078e0206 */
[----:B------:R-:W-:-:S04]  /*05b0*/  IMAD.WIDE R10, R0, 0x4, R16 ;  /* 0x00000004000a7825 */ /* 0x000fc800078e0210 */
[----:B------:R-:W-:-:S04]  /*05c0*/  IMAD.WIDE R12, R0, 0x4, R18 ;  /* 0x00000004000c7825 */ /* 0x000fc800078e0212 */
[----:B--2---:R-:W-:Y:S01]  /*05d0*/  FFMA R21, R2, R21, R9 ;  /* 0x0000001502157223 */ /* 0x004fe20000000009 */
[----:B------:R-:W-:-:S04]  /*05e0*/  IMAD.WIDE R8, R0, 0x4, R14 ;  /* 0x0000000400087825 */ /* 0x000fc800078e020e */
[----:B------:R0:W-:Y:S04]  /*05f0*/  STG.E desc[UR4][R4.64], R21 ;  /* 0x0000001504007986 */ /* 0x0001e8000c101904 */
[----:B------:R-:W2:Y:S04]  /*0600*/  LDG.E R8, desc[UR4][R8.64] ;  /* 0x0000000408087981 */ /* 0x000ea8000c1e1900 */
[----:B------:R-:W2:Y:S04]  /*0610*/  LDG.E R11, desc[UR4][R10.64] ;  /* 0x000000040a0b7981 */ /* 0x000ea8000c1e1900 */
[----:B------:R-:W2:Y:S01]  /*0620*/  LDG.E R13, desc[UR4][R12.64] ;  /* 0x000000040c0d7981 */ /* 0x000ea2000c1e1900 */
[C---:B-1----:R-:W-:Y:S01]  /*0630*/  IMAD.WIDE R6, R0.reuse, 0x4, R4 ;  /* 0x0000000400067825 */ /* 0x042fe200078e0204 */
[----:B------:R-:W-:-:S04]  /*0640*/  LEA R3, R0, R3, 0x2 ;  /* 0x0000000300037211 */ /* 0x000fc800078e10ff */
[----:B------:R-:W-:Y:S01]  /*0650*/  ISETP.GE.AND P0, PT, R3, UR6, PT ;  /* 0x0000000603007c0c */ /* 0x000fe2000bf06270 */
[----:B--2---:R-:W-:-:S05]  /*0660*/  FFMA R15, R8, R11, R13 ;  /* 0x0000000b080f7223 */ /* 0x004fca000000000d */
[----:B------:R0:W-:Y:S07]  /*0670*/  STG.E desc[UR4][R6.64], R15 ;  /* 0x0000000f06007986 */ /* 0x0001ee000c101904 */
[----:B------:R-:W-:Y:S05]  /*0680*/  @!P0 BRA `(.L_x_3) ;  /* 0xfffffffc00548947 */ /* 0x000fea000383ffff */
[----:B------:R-:W-:Y:S05]  /*0690*/  EXIT ;  /* 0x000000000000794d */ /* 0x000fea0003800000 */
.L_x_4:
[----:B------:R-:W-:-:S00]  /*06a0*/  BRA `(.L_x_4) ;  /* 0xfffffffc00fc7947 */ /* 0x000fc0000383ffff */
[----:B------:R-:W-:-:S00]  /*06b0*/  NOP ;  /* 0x0000000000007918 */ /* 0x000fc00000000000 */
        /* <DEDUP_REMOVED lines=12> */
.L_x_5:


//--------------------- .nv.shared.reserved.0     --------------------------
	.section	.nv.shared.reserved.0,"aw",@nobits
	.weak		__nv_reservedSMEM_offset_0_alias
	.size		__nv_reservedSMEM_offset_0_alias, 0, 64
	.other		__nv_reservedSMEM_offset_0_alias,@"STO_CUDA_RESERVED_SHARED STV_DEFAULT"
__nv_reservedSMEM_offset_0_alias:
	.zero		0
	.zero		64


//--------------------- .nv.constant0._Z8daxpyGPUiPfS_S_S_ --------------------------
	.section	.nv.constant0._Z8daxpyGPUiPfS_S_S_,"a",@progbits
	.sectionflags	@""
	.align	4
.nv.constant0._Z8daxpyGPUiPfS_S_S_:
	.zero		936


//--------------------- SYMBOLS --------------------------

	.type		.nv.reservedSmem.offset0,@object
	.size		.nv.reservedSmem.offset0,0x4
